//
// Generated by NVIDIA NVVM Compiler
//
// Compiler Build ID: CL-36424714
// Cuda compilation tools, release 13.0, V13.0.88
// Based on NVVM 20.0.0
//

.version 9.0
.target sm_100
.address_size 64

	// .globl	_Z10sum_reducePdS_
// _ZZ10sum_reducePdS_E3tmp has been demoted

.visible .entry _Z10sum_reducePdS_(
	.param .u64 .ptr .align 1 _Z10sum_reducePdS__param_0,
	.param .u64 .ptr .align 1 _Z10sum_reducePdS__param_1
)
{
	.reg .pred 	%p<3>;
	.reg .b32 	%r<8>;
	.reg .b64 	%rd<9>;
	.reg .b64 	%fd<259>;
	// demoted variable
	.shared .align 8 .b8 _ZZ10sum_reducePdS_E3tmp[2048];
	ld.param.u64 	%rd1, [_Z10sum_reducePdS__param_0];
	ld.param.u64 	%rd2, [_Z10sum_reducePdS__param_1];
	mov.u32 	%r1, %ctaid.x;
	mov.u32 	%r5, %ntid.x;
	mov.u32 	%r2, %tid.x;
	mad.lo.s32 	%r3, %r1, %r5, %r2;
	setp.gt.s32 	%p1, %r3, 8999999;
	@%p1 bra 	$L__BB0_3;
	cvta.to.global.u64 	%rd3, %rd1;
	mul.wide.s32 	%rd4, %r3, 8;
	add.s64 	%rd5, %rd3, %rd4;
	ld.global.f64 	%fd1, [%rd5];
	shl.b32 	%r6, %r2, 3;
	mov.u32 	%r7, _ZZ10sum_reducePdS_E3tmp;
	add.s32 	%r4, %r7, %r6;
	st.shared.f64 	[%r4], %fd1;
	bar.sync 	0;
	setp.ne.s32 	%p2, %r2, 0;
	@%p2 bra 	$L__BB0_3;
	ld.shared.f64 	%fd2, [%r4];
	add.f64 	%fd3, %fd2, 0d0000000000000000;
	add.f64 	%fd4, %fd3, %fd2;
	add.f64 	%fd5, %fd4, %fd2;
	add.f64 	%fd6, %fd5, %fd2;
	add.f64 	%fd7, %fd6, %fd2;
	add.f64 	%fd8, %fd7, %fd2;
	add.f64 	%fd9, %fd8, %fd2;
	add.f64 	%fd10, %fd9, %fd2;
	add.f64 	%fd11, %fd10, %fd2;
	add.f64 	%fd12, %fd11, %fd2;
	add.f64 	%fd13, %fd12, %fd2;
	add.f64 	%fd14, %fd13, %fd2;
	add.f64 	%fd15, %fd14, %fd2;
	add.f64 	%fd16, %fd15, %fd2;
	add.f64 	%fd17, %fd16, %fd2;
	add.f64 	%fd18, %fd17, %fd2;
	add.f64 	%fd19, %fd18, %fd2;
	add.f64 	%fd20, %fd19, %fd2;
	add.f64 	%fd21, %fd20, %fd2;
	add.f64 	%fd22, %fd21, %fd2;
	add.f64 	%fd23, %fd22, %fd2;
	add.f64 	%fd24, %fd23, %fd2;
	add.f64 	%fd25, %fd24, %fd2;
	add.f64 	%fd26, %fd25, %fd2;
	add.f64 	%fd27, %fd26, %fd2;
	add.f64 	%fd28, %fd27, %fd2;
	add.f64 	%fd29, %fd28, %fd2;
	add.f64 	%fd30, %fd29, %fd2;
	add.f64 	%fd31, %fd30, %fd2;
	add.f64 	%fd32, %fd31, %fd2;
	add.f64 	%fd33, %fd32, %fd2;
	add.f64 	%fd34, %fd33, %fd2;
	add.f64 	%fd35, %fd34, %fd2;
	add.f64 	%fd36, %fd35, %fd2;
	add.f64 	%fd37, %fd36, %fd2;
	add.f64 	%fd38, %fd37, %fd2;
	add.f64 	%fd39, %fd38, %fd2;
	add.f64 	%fd40, %fd39, %fd2;
	add.f64 	%fd41, %fd40, %fd2;
	add.f64 	%fd42, %fd41, %fd2;
	add.f64 	%fd43, %fd42, %fd2;
	add.f64 	%fd44, %fd43, %fd2;
	add.f64 	%fd45, %fd44, %fd2;
	add.f64 	%fd46, %fd45, %fd2;
	add.f64 	%fd47, %fd46, %fd2;
	add.f64 	%fd48, %fd47, %fd2;
	add.f64 	%fd49, %fd48, %fd2;
	add.f64 	%fd50, %fd49, %fd2;
	add.f64 	%fd51, %fd50, %fd2;
	add.f64 	%fd52, %fd51, %fd2;
	add.f64 	%fd53, %fd52, %fd2;
	add.f64 	%fd54, %fd53, %fd2;
	add.f64 	%fd55, %fd54, %fd2;
	add.f64 	%fd56, %fd55, %fd2;
	add.f64 	%fd57, %fd56, %fd2;
	add.f64 	%fd58, %fd57, %fd2;
	add.f64 	%fd59, %fd58, %fd2;
	add.f64 	%fd60, %fd59, %fd2;
	add.f64 	%fd61, %fd60, %fd2;
	add.f64 	%fd62, %fd61, %fd2;
	add.f64 	%fd63, %fd62, %fd2;
	add.f64 	%fd64, %fd63, %fd2;
	add.f64 	%fd65, %fd64, %fd2;
	add.f64 	%fd66, %fd65, %fd2;
	add.f64 	%fd67, %fd66, %fd2;
	add.f64 	%fd68, %fd67, %fd2;
	add.f64 	%fd69, %fd68, %fd2;
	add.f64 	%fd70, %fd69, %fd2;
	add.f64 	%fd71, %fd70, %fd2;
	add.f64 	%fd72, %fd71, %fd2;
	add.f64 	%fd73, %fd72, %fd2;
	add.f64 	%fd74, %fd73, %fd2;
	add.f64 	%fd75, %fd74, %fd2;
	add.f64 	%fd76, %fd75, %fd2;
	add.f64 	%fd77, %fd76, %fd2;
	add.f64 	%fd78, %fd77, %fd2;
	add.f64 	%fd79, %fd78, %fd2;
	add.f64 	%fd80, %fd79, %fd2;
	add.f64 	%fd81, %fd80, %fd2;
	add.f64 	%fd82, %fd81, %fd2;
	add.f64 	%fd83, %fd82, %fd2;
	add.f64 	%fd84, %fd83, %fd2;
	add.f64 	%fd85, %fd84, %fd2;
	add.f64 	%fd86, %fd85, %fd2;
	add.f64 	%fd87, %fd86, %fd2;
	add.f64 	%fd88, %fd87, %fd2;
	add.f64 	%fd89, %fd88, %fd2;
	add.f64 	%fd90, %fd89, %fd2;
	add.f64 	%fd91, %fd90, %fd2;
	add.f64 	%fd92, %fd91, %fd2;
	add.f64 	%fd93, %fd92, %fd2;
	add.f64 	%fd94, %fd93, %fd2;
	add.f64 	%fd95, %fd94, %fd2;
	add.f64 	%fd96, %fd95, %fd2;
	add.f64 	%fd97, %fd96, %fd2;
	add.f64 	%fd98, %fd97, %fd2;
	add.f64 	%fd99, %fd98, %fd2;
	add.f64 	%fd100, %fd99, %fd2;
	add.f64 	%fd101, %fd100, %fd2;
	add.f64 	%fd102, %fd101, %fd2;
	add.f64 	%fd103, %fd102, %fd2;
	add.f64 	%fd104, %fd103, %fd2;
	add.f64 	%fd105, %fd104, %fd2;
	add.f64 	%fd106, %fd105, %fd2;
	add.f64 	%fd107, %fd106, %fd2;
	add.f64 	%fd108, %fd107, %fd2;
	add.f64 	%fd109, %fd108, %fd2;
	add.f64 	%fd110, %fd109, %fd2;
	add.f64 	%fd111, %fd110, %fd2;
	add.f64 	%fd112, %fd111, %fd2;
	add.f64 	%fd113, %fd112, %fd2;
	add.f64 	%fd114, %fd113, %fd2;
	add.f64 	%fd115, %fd114, %fd2;
	add.f64 	%fd116, %fd115, %fd2;
	add.f64 	%fd117, %fd116, %fd2;
	add.f64 	%fd118, %fd117, %fd2;
	add.f64 	%fd119, %fd118, %fd2;
	add.f64 	%fd120, %fd119, %fd2;
	add.f64 	%fd121, %fd120, %fd2;
	add.f64 	%fd122, %fd121, %fd2;
	add.f64 	%fd123, %fd122, %fd2;
	add.f64 	%fd124, %fd123, %fd2;
	add.f64 	%fd125, %fd124, %fd2;
	add.f64 	%fd126, %fd125, %fd2;
	add.f64 	%fd127, %fd126, %fd2;
	add.f64 	%fd128, %fd127, %fd2;
	add.f64 	%fd129, %fd128, %fd2;
	add.f64 	%fd130, %fd129, %fd2;
	add.f64 	%fd131, %fd130, %fd2;
	add.f64 	%fd132, %fd131, %fd2;
	add.f64 	%fd133, %fd132, %fd2;
	add.f64 	%fd134, %fd133, %fd2;
	add.f64 	%fd135, %fd134, %fd2;
	add.f64 	%fd136, %fd135, %fd2;
	add.f64 	%fd137, %fd136, %fd2;
	add.f64 	%fd138, %fd137, %fd2;
	add.f64 	%fd139, %fd138, %fd2;
	add.f64 	%fd140, %fd139, %fd2;
	add.f64 	%fd141, %fd140, %fd2;
	add.f64 	%fd142, %fd141, %fd2;
	add.f64 	%fd143, %fd142, %fd2;
	add.f64 	%fd144, %fd143, %fd2;
	add.f64 	%fd145, %fd144, %fd2;
	add.f64 	%fd146, %fd145, %fd2;
	add.f64 	%fd147, %fd146, %fd2;
	add.f64 	%fd148, %fd147, %fd2;
	add.f64 	%fd149, %fd148, %fd2;
	add.f64 	%fd150, %fd149, %fd2;
	add.f64 	%fd151, %fd150, %fd2;
	add.f64 	%fd152, %fd151, %fd2;
	add.f64 	%fd153, %fd152, %fd2;
	add.f64 	%fd154, %fd153, %fd2;
	add.f64 	%fd155, %fd154, %fd2;
	add.f64 	%fd156, %fd155, %fd2;
	add.f64 	%fd157, %fd156, %fd2;
	add.f64 	%fd158, %fd157, %fd2;
	add.f64 	%fd159, %fd158, %fd2;
	add.f64 	%fd160, %fd159, %fd2;
	add.f64 	%fd161, %fd160, %fd2;
	add.f64 	%fd162, %fd161, %fd2;
	add.f64 	%fd163, %fd162, %fd2;
	add.f64 	%fd164, %fd163, %fd2;
	add.f64 	%fd165, %fd164, %fd2;
	add.f64 	%fd166, %fd165, %fd2;
	add.f64 	%fd167, %fd166, %fd2;
	add.f64 	%fd168, %fd167, %fd2;
	add.f64 	%fd169, %fd168, %fd2;
	add.f64 	%fd170, %fd169, %fd2;
	add.f64 	%fd171, %fd170, %fd2;
	add.f64 	%fd172, %fd171, %fd2;
	add.f64 	%fd173, %fd172, %fd2;
	add.f64 	%fd174, %fd173, %fd2;
	add.f64 	%fd175, %fd174, %fd2;
	add.f64 	%fd176, %fd175, %fd2;
	add.f64 	%fd177, %fd176, %fd2;
	add.f64 	%fd178, %fd177, %fd2;
	add.f64 	%fd179, %fd178, %fd2;
	add.f64 	%fd180, %fd179, %fd2;
	add.f64 	%fd181, %fd180, %fd2;
	add.f64 	%fd182, %fd181, %fd2;
	add.f64 	%fd183, %fd182, %fd2;
	add.f64 	%fd184, %fd183, %fd2;
	add.f64 	%fd185, %fd184, %fd2;
	add.f64 	%fd186, %fd185, %fd2;
	add.f64 	%fd187, %fd186, %fd2;
	add.f64 	%fd188, %fd187, %fd2;
	add.f64 	%fd189, %fd188, %fd2;
	add.f64 	%fd190, %fd189, %fd2;
	add.f64 	%fd191, %fd190, %fd2;
	add.f64 	%fd192, %fd191, %fd2;
	add.f64 	%fd193, %fd192, %fd2;
	add.f64 	%fd194, %fd193, %fd2;
	add.f64 	%fd195, %fd194, %fd2;
	add.f64 	%fd196, %fd195, %fd2;
	add.f64 	%fd197, %fd196, %fd2;
	add.f64 	%fd198, %fd197, %fd2;
	add.f64 	%fd199, %fd198, %fd2;
	add.f64 	%fd200, %fd199, %fd2;
	add.f64 	%fd201, %fd200, %fd2;
	add.f64 	%fd202, %fd201, %fd2;
	add.f64 	%fd203, %fd202, %fd2;
	add.f64 	%fd204, %fd203, %fd2;
	add.f64 	%fd205, %fd204, %fd2;
	add.f64 	%fd206, %fd205, %fd2;
	add.f64 	%fd207, %fd206, %fd2;
	add.f64 	%fd208, %fd207, %fd2;
	add.f64 	%fd209, %fd208, %fd2;
	add.f64 	%fd210, %fd209, %fd2;
	add.f64 	%fd211, %fd210, %fd2;
	add.f64 	%fd212, %fd211, %fd2;
	add.f64 	%fd213, %fd212, %fd2;
	add.f64 	%fd214, %fd213, %fd2;
	add.f64 	%fd215, %fd214, %fd2;
	add.f64 	%fd216, %fd215, %fd2;
	add.f64 	%fd217, %fd216, %fd2;
	add.f64 	%fd218, %fd217, %fd2;
	add.f64 	%fd219, %fd218, %fd2;
	add.f64 	%fd220, %fd219, %fd2;
	add.f64 	%fd221, %fd220, %fd2;
	add.f64 	%fd222, %fd221, %fd2;
	add.f64 	%fd223, %fd222, %fd2;
	add.f64 	%fd224, %fd223, %fd2;
	add.f64 	%fd225, %fd224, %fd2;
	add.f64 	%fd226, %fd225, %fd2;
	add.f64 	%fd227, %fd226, %fd2;
	add.f64 	%fd228, %fd227, %fd2;
	add.f64 	%fd229, %fd228, %fd2;
	add.f64 	%fd230, %fd229, %fd2;
	add.f64 	%fd231, %fd230, %fd2;
	add.f64 	%fd232, %fd231, %fd2;
	add.f64 	%fd233, %fd232, %fd2;
	add.f64 	%fd234, %fd233, %fd2;
	add.f64 	%fd235, %fd234, %fd2;
	add.f64 	%fd236, %fd235, %fd2;
	add.f64 	%fd237, %fd236, %fd2;
	add.f64 	%fd238, %fd237, %fd2;
	add.f64 	%fd239, %fd238, %fd2;
	add.f64 	%fd240, %fd239, %fd2;
	add.f64 	%fd241, %fd240, %fd2;
	add.f64 	%fd242, %fd241, %fd2;
	add.f64 	%fd243, %fd242, %fd2;
	add.f64 	%fd244, %fd243, %fd2;
	add.f64 	%fd245, %fd244, %fd2;
	add.f64 	%fd246, %fd245, %fd2;
	add.f64 	%fd247, %fd246, %fd2;
	add.f64 	%fd248, %fd247, %fd2;
	add.f64 	%fd249, %fd248, %fd2;
	add.f64 	%fd250, %fd249, %fd2;
	add.f64 	%fd251, %fd250, %fd2;
	add.f64 	%fd252, %fd251, %fd2;
	add.f64 	%fd253, %fd252, %fd2;
	add.f64 	%fd254, %fd253, %fd2;
	add.f64 	%fd255, %fd254, %fd2;
	add.f64 	%fd256, %fd255, %fd2;
	add.f64 	%fd257, %fd256, %fd2;
	add.f64 	%fd258, %fd257, %fd2;
	cvta.to.global.u64 	%rd6, %rd2;
	mul.wide.u32 	%rd7, %r1, 8;
	add.s64 	%rd8, %rd6, %rd7;
	st.global.f64 	[%rd8], %fd258;
$L__BB0_3:
	ret;

}
	// .globl	_Z7pi_calcPd
.visible .entry _Z7pi_calcPd(
	.param .u64 .ptr .align 1 _Z7pi_calcPd_param_0
)
{
	.reg .pred 	%p<2>;
	.reg .b32 	%r<5>;
	.reg .b64 	%rd<5>;
	.reg .b64 	%fd<6>;

	ld.param.u64 	%rd1, [_Z7pi_calcPd_param_0];
	mov.u32 	%r2, %ctaid.x;
	mov.u32 	%r3, %ntid.x;
	mov.u32 	%r4, %tid.x;
	mad.lo.s32 	%r1, %r2, %r3, %r4;
	setp.gt.s32 	%p1, %r1, 8999999;
	@%p1 bra 	$L__BB1_2;
	cvta.to.global.u64 	%rd2, %rd1;
	cvt.rn.f64.s32 	%fd1, %r1;
	mul.f64 	%fd2, %fd1, 0d3E7DD37F5698C2C2;
	fma.rn.f64 	%fd3, %fd2, %fd2, 0d3FF0000000000000;
	mov.f64 	%fd4, 0d4010000000000000;
	div.rn.f64 	%fd5, %fd4, %fd3;
	mul.wide.s32 	%rd3, %r1, 8;
	add.s64 	%rd4, %rd2, %rd3;
	st.global.f64 	[%rd4], %fd5;
$L__BB1_2:
	ret;

}


// ===== COMPILED SASS (sm_100) =====

	.target	sm_100

	.elftype	@"ET_EXEC"


//--------------------- .note.nv.tkinfo           --------------------------
	.section	.note.nv.tkinfo,"",@"SHT_NOTE"
	.sectionflags	@"SHF_NOTE_NV_TKINFO"
	.tkinfo
        /*0018*/ 	.word	0x00000002
        /*0030*/ 	.string	""
        /*0030*/ 	.string	"ptxas"
        /*0030*/ 	.string	"Cuda compilation tools, release 13.0, V13.0.88"
        /*0030*/ 	.string	"Build cuda_13.0.r13.0/compiler.36424714_0"
        /*0030*/ 	.string	"-arch sm_100 -m 64 "



//--------------------- .note.nv.cuinfo           --------------------------
	.section	.note.nv.cuinfo,"",@"SHT_NOTE"
	.sectionflags	@"SHF_NOTE_NV_CUINFO"
        /*0018*/ 	.short	0x0002
        /*001a*/ 	.short	0x0064
        /*001c*/ 	.short	0x0082
	.zero		2


//--------------------- .nv.info                  --------------------------
	.section	.nv.info,"",@"SHT_CUDA_INFO"
	.align	4


	//----- nvinfo : EIATTR_REGCOUNT
	.align		4
        /*0000*/ 	.byte	0x04, 0x2f
        /*0002*/ 	.short	(.L_1 - .L_0)
	.align		4
.L_0:
        /*0004*/ 	.word	index@(_Z10sum_reducePdS_)
        /*0008*/ 	.word	0x0000000a


	//----- nvinfo : EIATTR_FRAME_SIZE
	.align		4
.L_1:
        /*000c*/ 	.byte	0x04, 0x11
        /*000e*/ 	.short	(.L_3 - .L_2)
	.align		4
.L_2:
        /*0010*/ 	.word	index@(_Z10sum_reducePdS_)
        /*0014*/ 	.word	0x00000000


	//----- nvinfo : EIATTR_REGCOUNT
	.align		4
.L_3:
        /*0018*/ 	.byte	0x04, 0x2f
        /*001a*/ 	.short	(.L_5 - .L_4)
	.align		4
.L_4:
        /*001c*/ 	.word	index@(_Z7pi_calcPd)
        /*0020*/ 	.word	0x00000015


	//----- nvinfo : EIATTR_FRAME_SIZE
	.align		4
.L_5:
        /*0024*/ 	.byte	0x04, 0x11
        /*0026*/ 	.short	(.L_7 - .L_6)
	.align		4
.L_6:
        /*0028*/ 	.word	index@($__internal_0_$__cuda_sm20_div_rn_f64_full)
        /*002c*/ 	.word	0x00000000


	//----- nvinfo : EIATTR_FRAME_SIZE
	.align		4
.L_7:
        /*0030*/ 	.byte	0x04, 0x11
        /*0032*/ 	.short	(.L_9 - .L_8)
	.align		4
.L_8:
        /*0034*/ 	.word	index@(_Z7pi_calcPd)
        /*0038*/ 	.word	0x00000000


	//----- nvinfo : EIATTR_MIN_STACK_SIZE
	.align		4
.L_9:
        /*003c*/ 	.byte	0x04, 0x12
        /*003e*/ 	.short	(.L_11 - .L_10)
	.align		4
.L_10:
        /*0040*/ 	.word	index@(_Z7pi_calcPd)
        /*0044*/ 	.word	0x00000000


	//----- nvinfo : EIATTR_MIN_STACK_SIZE
	.align		4
.L_11:
        /*0048*/ 	.byte	0x04, 0x12
        /*004a*/ 	.short	(.L_13 - .L_12)
	.align		4
.L_12:
        /*004c*/ 	.word	index@(_Z10sum_reducePdS_)
        /*0050*/ 	.word	0x00000000
.L_13:


//--------------------- .nv.compat                --------------------------
	.section	.nv.compat,"",@"SHT_CUDA_COMPAT_INFO"
	.align	4
        /*0000*/ 	.byte	0x02, 0x09, 0x00, 0x00, 0x02, 0x02, 0x01, 0x00, 0x02, 0x05, 0x05, 0x00, 0x03, 0x07, 0x01, 0x01
        /*0010*/ 	.byte	0x02, 0x03, 0x00, 0x00, 0x02, 0x06, 0x01, 0x00, 0x04, 0x0b, 0x08, 0x00, 0x01, 0x00, 0x00, 0x00
        /*0020*/ 	.byte	0x00, 0x00, 0x00, 0x00


//--------------------- .nv.info._Z7pi_calcPd     --------------------------
	.section	.nv.info._Z7pi_calcPd,"",@"SHT_CUDA_INFO"
	.sectionflags	@""
	.align	4


	//----- nvinfo : EIATTR_CUDA_API_VERSION
	.align		4
        /*0000*/ 	.byte	0x04, 0x37
        /*0002*/ 	.short	(.L_15 - .L_14)
.L_14:
        /*0004*/ 	.word	0x00000082


	//----- nvinfo : EIATTR_KPARAM_INFO
	.align		4
.L_15:
        /*0008*/ 	.byte	0x04, 0x17
        /*000a*/ 	.short	(.L_17 - .L_16)
.L_16:
        /*000c*/ 	.word	0x00000000
        /*0010*/ 	.short	0x0000
        /*0012*/ 	.short	0x0000
        /*0014*/ 	.byte	0x00, 0xf5, 0x21, 0x00


	//----- nvinfo : EIATTR_SPARSE_MMA_MASK
	.align		4
.L_17:
        /*0018*/ 	.byte	0x03, 0x50
        /*001a*/ 	.short	0x0000


	//----- nvinfo : EIATTR_MAXREG_COUNT
	.align		4
        /*001c*/ 	.byte	0x03, 0x1b
        /*001e*/ 	.short	0x00ff


	//----- nvinfo : EIATTR_MERCURY_ISA_VERSION
	.align		4
        /*0020*/ 	.byte	0x03, 0x5f
        /*0022*/ 	.short	0x0101


	//----- nvinfo : EIATTR_VRC_CTA_INIT_COUNT
	.align		4
        /*0024*/ 	.byte	0x02, 0x4a
	.zero		1
	.zero		1


	//----- nvinfo : EIATTR_EXIT_INSTR_OFFSETS
	.align		4
        /*0028*/ 	.byte	0x04, 0x1c
        /*002a*/ 	.short	(.L_19 - .L_18)


	//   ....[0]....
.L_18:
        /*002c*/ 	.word	0x00000060


	//   ....[1]....
        /*0030*/ 	.word	0x00000210


	//----- nvinfo : EIATTR_CRS_STACK_SIZE
	.align		4
.L_19:
        /*0034*/ 	.byte	0x04, 0x1e
        /*0036*/ 	.short	(.L_21 - .L_20)
.L_20:
        /*0038*/ 	.word	0x00000000


	//----- nvinfo : EIATTR_CBANK_PARAM_SIZE
	.align		4
.L_21:
        /*003c*/ 	.byte	0x03, 0x19
        /*003e*/ 	.short	0x0008


	//----- nvinfo : EIATTR_PARAM_CBANK
	.align		4
        /*0040*/ 	.byte	0x04, 0x0a
        /*0042*/ 	.short	(.L_23 - .L_22)
	.align		4
.L_22:
        /*0044*/ 	.word	index@(.nv.constant0._Z7pi_calcPd)
        /*0048*/ 	.short	0x0380
        /*004a*/ 	.short	0x0008


	//----- nvinfo : EIATTR_SW_WAR
	.align		4
.L_23:
        /*004c*/ 	.byte	0x04, 0x36
        /*004e*/ 	.short	(.L_25 - .L_24)
.L_24:
        /*0050*/ 	.word	0x00000008
.L_25:


//--------------------- .nv.info._Z10sum_reducePdS_ --------------------------
	.section	.nv.info._Z10sum_reducePdS_,"",@"SHT_CUDA_INFO"
	.sectionflags	@""
	.align	4


	//----- nvinfo : EIATTR_CUDA_API_VERSION
	.align		4
        /*0000*/ 	.byte	0x04, 0x37
        /*0002*/ 	.short	(.L_27 - .L_26)
.L_26:
        /*0004*/ 	.word	0x00000082


	//----- nvinfo : EIATTR_KPARAM_INFO
	.align		4
.L_27:
        /*0008*/ 	.byte	0x04, 0x17
        /*000a*/ 	.short	(.L_29 - .L_28)
.L_28:
        /*000c*/ 	.word	0x00000000
        /*0010*/ 	.short	0x0001
        /*0012*/ 	.short	0x0008
        /*0014*/ 	.byte	0x00, 0xf5, 0x21, 0x00


	//----- nvinfo : EIATTR_KPARAM_INFO
	.align		4
.L_29:
        /*0018*/ 	.byte	0x04, 0x17
        /*001a*/ 	.short	(.L_31 - .L_30)
.L_30:
        /*001c*/ 	.word	0x00000000
        /*0020*/ 	.short	0x0000
        /*0022*/ 	.short	0x0000
        /*0024*/ 	.byte	0x00, 0xf5, 0x21, 0x00


	//----- nvinfo : EIATTR_SPARSE_MMA_MASK
	.align		4
.L_31:
        /*0028*/ 	.byte	0x03, 0x50
        /*002a*/ 	.short	0x0000


	//----- nvinfo : EIATTR_MAXREG_COUNT
	.align		4
        /*002c*/ 	.byte	0x03, 0x1b
        /*002e*/ 	.short	0x00ff


	//----- nvinfo : EIATTR_NUM_BARRIERS
	.align		4
        /*0030*/ 	.byte	0x02, 0x4c
        /*0032*/ 	.byte	0x01
	.zero		1


	//----- nvinfo : EIATTR_MERCURY_ISA_VERSION
	.align		4
        /*0034*/ 	.byte	0x03, 0x5f
        /*0036*/ 	.short	0x0101


	//----- nvinfo : EIATTR_VRC_CTA_INIT_COUNT
	.align		4
        /*0038*/ 	.byte	0x02, 0x4a
	.zero		1
	.zero		1


	//----- nvinfo : EIATTR_EXIT_INSTR_OFFSETS
	.align		4
        /*003c*/ 	.byte	0x04, 0x1c
        /*003e*/ 	.short	(.L_33 - .L_32)


	//   ....[0]....
.L_32:
        /*0040*/ 	.word	0x00000060


	//   ....[1]....
        /*0044*/ 	.word	0x00000120


	//   ....[2]....
        /*0048*/ 	.word	0x00001170


	//----- nvinfo : EIATTR_CBANK_PARAM_SIZE
	.align		4
.L_33:
        /*004c*/ 	.byte	0x03, 0x19
        /*004e*/ 	.short	0x0010


	//----- nvinfo : EIATTR_PARAM_CBANK
	.align		4
        /*0050*/ 	.byte	0x04, 0x0a
        /*0052*/ 	.short	(.L_35 - .L_34)
	.align		4
.L_34:
        /*0054*/ 	.word	index@(.nv.constant0._Z10sum_reducePdS_)
        /*0058*/ 	.short	0x0380
        /*005a*/ 	.short	0x0010


	//----- nvinfo : EIATTR_SW_WAR
	.align		4
.L_35:
        /*005c*/ 	.byte	0x04, 0x36
        /*005e*/ 	.short	(.L_37 - .L_36)
.L_36:
        /*0060*/ 	.word	0x00000008
.L_37:


//--------------------- .nv.callgraph             --------------------------
	.section	.nv.callgraph,"",@"SHT_CUDA_CALLGRAPH"
	.align	4
	.sectionentsize	8
	.align		4
        /*0000*/ 	.word	0x00000000
	.align		4
        /*0004*/ 	.word	0xffffffff
	.align		4
        /*0008*/ 	.word	0x00000000
	.align		4
        /*000c*/ 	.word	0xfffffffe
	.align		4
        /*0010*/ 	.word	0x00000000
	.align		4
        /*0014*/ 	.word	0xfffffffd
	.align		4
        /*0018*/ 	.word	0x00000000
	.align		4
        /*001c*/ 	.word	0xfffffffc


//--------------------- .text._Z7pi_calcPd        --------------------------
	.section	.text._Z7pi_calcPd,"ax",@progbits
	.align	128
        .global         _Z7pi_calcPd
        .type           _Z7pi_calcPd,@function
        .size           _Z7pi_calcPd,(.L_x_8 - _Z7pi_calcPd)
        .other          _Z7pi_calcPd,@"STO_CUDA_ENTRY STV_DEFAULT"
_Z7pi_calcPd:
.text._Z7pi_calcPd:
[----:B------:R-:W-:Y:S01]  /*0000*/  LDC R1, c[0x0][0x37c] ;  /* 0x0000df00ff017b82 */ /* 0x000fe20000000800 */
[----:B------:R-:W0:Y:S07]  /*0010*/  S2R R3, SR_TID.X ;  /* 0x0000000000037919 */ /* 0x000e2e0000002100 */
[----:B------:R-:W0:Y:S08]  /*0020*/  S2UR UR4, SR_CTAID.X ;  /* 0x00000000000479c3 */ /* 0x000e300000002500 */
[----:B------:R-:W0:Y:S02]  /*0030*/  LDC R0, c[0x0][0x360] ;  /* 0x0000d800ff007b82 */ /* 0x000e240000000800 */
[----:B0-----:R-:W-:-:S05]  /*0040*/  IMAD R0, R0, UR4, R3 ;  /* 0x0000000400007c24 */ /* 0x001fca000f8e0203 */
[----:B------:R-:W-:-:S13]  /*0050*/  ISETP.GT.AND P0, PT, R0, 0x89543f, PT ;  /* 0x0089543f0000780c */ /* 0x000fda0003f04270 */
[----:B------:R-:W-:Y:S05]  /*0060*/  @P0 EXIT ;  /* 0x000000000000094d */ /* 0x000fea0003800000 */
[----:B------:R-:W0:Y:S01]  /*0070*/  I2F.F64 R2, R0 ;  /* 0x0000000000027312 */ /* 0x000e220000201c00 */
[----:B------:R-:W-:Y:S01]  /*0080*/  UMOV UR4, 0x5698c2c2 ;  /* 0x5698c2c200047882 */ /* 0x000fe20000000000 */
[----:B------:R-:W-:Y:S01]  /*0090*/  UMOV UR5, 0x3e7dd37f ;  /* 0x3e7dd37f00057882 */ /* 0x000fe20000000000 */
[----:B------:R-:W-:Y:S01]  /*00a0*/  BSSY.RECONVERGENT B0, `(.L_x_0) ;  /* 0x0000013000007945 */ /* 0x000fe20003800200 */
[----:B0-----:R-:W-:Y:S02]  /*00b0*/  DMUL R2, R2, UR4 ;  /* 0x0000000402027c28 */ /* 0x001fe40008000000 */
[----:B------:R-:W0:Y:S06]  /*00c0*/  LDCU.64 UR4, c[0x0][0x358] ;  /* 0x00006b00ff0477ac */ /* 0x000e2c0008000a00 */
[----:B------:R-:W-:Y:S01]  /*00d0*/  DFMA R4, R2, R2, 1 ;  /* 0x3ff000000204742b */ /* 0x000fe20000000002 */
[----:B------:R-:W-:-:S05]  /*00e0*/  IMAD.MOV.U32 R2, RZ, RZ, 0x1 ;  /* 0x00000001ff027424 */ /* 0x000fca00078e00ff */
[----:B------:R-:W1:Y:S02]  /*00f0*/  MUFU.RCP64H R3, R5 ;  /* 0x0000000500037308 */ /* 0x000e640000001800 */
[----:B-1----:R-:W-:-:S08]  /*0100*/  DFMA R6, -R4, R2, 1 ;  /* 0x3ff000000406742b */ /* 0x002fd00000000102 */
[----:B------:R-:W-:-:S08]  /*0110*/  DFMA R6, R6, R6, R6 ;  /* 0x000000060606722b */ /* 0x000fd00000000006 */
[----:B------:R-:W-:-:S08]  /*0120*/  DFMA R6, R2, R6, R2 ;  /* 0x000000060206722b */ /* 0x000fd00000000002 */
[----:B------:R-:W-:-:S08]  /*0130*/  DFMA R2, -R4, R6, 1 ;  /* 0x3ff000000402742b */ /* 0x000fd00000000106 */
[----:B------:R-:W-:-:S08]  /*0140*/  DFMA R2, R6, R2, R6 ;  /* 0x000000020602722b */ /* 0x000fd00000000006 */
[----:B------:R-:W-:-:S08]  /*0150*/  DMUL R6, R2, 4 ;  /* 0x4010000002067828 */ /* 0x000fd00000000000 */
[----:B------:R-:W-:-:S08]  /*0160*/  DFMA R8, -R4, R6, 4 ;  /* 0x401000000408742b */ /* 0x000fd00000000106 */
[----:B------:R-:W-:-:S10]  /*0170*/  DFMA R2, R2, R8, R6 ;  /* 0x000000080202722b */ /* 0x000fd40000000006 */
[----:B------:R-:W-:-:S05]  /*0180*/  FFMA R6, RZ, R5, R3 ;  /* 0x00000005ff067223 */ /* 0x000fca0000000003 */
[----:B------:R-:W-:-:S13]  /*0190*/  FSETP.GT.AND P0, PT, |R6|, 1.469367938527859385e-39, PT ;  /* 0x001000000600780b */ /* 0x000fda0003f04200 */
[----:B0-----:R-:W-:Y:S05]  /*01a0*/  @P0 BRA `(.L_x_1) ;  /* 0x0000000000080947 */ /* 0x001fea0003800000 */
[----:B------:R-:W-:-:S07]  /*01b0*/  MOV R6, 0x1d0 ;  /* 0x000001d000067802 */ /* 0x000fce0000000f00 */
[----:B------:R-:W-:Y:S05]  /*01c0*/  CALL.REL.NOINC `($__internal_0_$__cuda_sm20_div_rn_f64_full) ;  /* 0x0000000000147944 */ /* 0x000fea0003c00000 */
.L_x_1:
[----:B------:R-:W-:Y:S05]  /*01d0*/  BSYNC.RECONVERGENT B0 ;  /* 0x0000000000007941 */ /* 0x000fea0003800200 */
.L_x_0:
[----:B------:R-:W0:Y:S02]  /*01e0*/  LDC.64 R4, c[0x0][0x380] ;  /* 0x0000e000ff047b82 */ /* 0x000e240000000a00 */
[----:B0-----:R-:W-:-:S05]  /*01f0*/  IMAD.WIDE R4, R0, 0x8, R4 ;  /* 0x0000000800047825 */ /* 0x001fca00078e0204 */
[----:B------:R-:W-:Y:S01]  /*0200*/  STG.E.64 desc[UR4][R4.64], R2 ;  /* 0x0000000204007986 */ /* 0x000fe2000c101b04 */
[----:B------:R-:W-:Y:S05]  /*0210*/  EXIT ;  /* 0x000000000000794d */ /* 0x000fea0003800000 */
        .weak           $__internal_0_$__cuda_sm20_div_rn_f64_full
        .type           $__internal_0_$__cuda_sm20_div_rn_f64_full,@function
        .size           $__internal_0_$__cuda_sm20_div_rn_f64_full,(.L_x_8 - $__internal_0_$__cuda_sm20_div_rn_f64_full)
$__internal_0_$__cuda_sm20_div_rn_f64_full:
[C---:B------:R-:W-:Y:S01]  /*0220*/  FSETP.GEU.AND P0, PT, |R5|.reuse, 1.469367938527859385e-39, PT ;  /* 0x001000000500780b */ /* 0x040fe20003f0e200 */
[----:B------:R-:W-:Y:S01]  /*0230*/  IMAD.MOV.U32 R8, RZ, RZ, 0x1 ;  /* 0x00000001ff087424 */ /* 0x000fe200078e00ff */
[C---:B------:R-:W-:Y:S01]  /*0240*/  LOP3.LUT R2, R5.reuse, 0x800fffff, RZ, 0xc0, !PT ;  /* 0x800fffff05027812 */ /* 0x040fe200078ec0ff */
[----:B------:R-:W-:Y:S01]  /*0250*/  IMAD.MOV.U32 R17, RZ, RZ, 0x40100000 ;  /* 0x40100000ff117424 */ /* 0x000fe200078e00ff */
[----:B------:R-:W-:Y:S01]  /*0260*/  LOP3.LUT R14, R5, 0x7ff00000, RZ, 0xc0, !PT ;  /* 0x7ff00000050e7812 */ /* 0x000fe200078ec0ff */
[----:B------:R-:W-:Y:S01]  /*0270*/  IMAD.MOV.U32 R7, RZ, RZ, 0x1ca00000 ;  /* 0x1ca00000ff077424 */ /* 0x000fe200078e00ff */
[----:B------:R-:W-:Y:S01]  /*0280*/  LOP3.LUT R3, R2, 0x3ff00000, RZ, 0xfc, !PT ;  /* 0x3ff0000002037812 */ /* 0x000fe200078efcff */
[----:B------:R-:W-:Y:S01]  /*0290*/  IMAD.MOV.U32 R2, RZ, RZ, R4 ;  /* 0x000000ffff027224 */ /* 0x000fe200078e0004 */
[----:B------:R-:W-:Y:S01]  /*02a0*/  ISETP.LE.U32.AND P1, PT, R14, 0x40100000, PT ;  /* 0x401000000e00780c */ /* 0x000fe20003f23070 */
[----:B------:R-:W-:Y:S01]  /*02b0*/  IMAD.MOV.U32 R16, RZ, RZ, R14 ;  /* 0x000000ffff107224 */ /* 0x000fe200078e000e */
[----:B------:R-:W-:Y:S01]  /*02c0*/  BSSY.RECONVERGENT B1, `(.L_x_2) ;  /* 0x0000041000017945 */ /* 0x000fe20003800200 */
[----:B------:R-:W-:-:S02]  /*02d0*/  VIADD R18, R17, 0xffffffff ;  /* 0xffffffff11127836 */ /* 0x000fc40000000000 */
[----:B------:R-:W-:-:S06]  /*02e0*/  @!P0 DMUL R2, R4, 8.98846567431157953865e+307 ;  /* 0x7fe0000004028828 */ /* 0x000fcc0000000000 */
[----:B------:R-:W0:Y:S04]  /*02f0*/  MUFU.RCP64H R9, R3 ;  /* 0x0000000300097308 */ /* 0x000e280000001800 */
[----:B------:R-:W-:Y:S02]  /*0300*/  @!P0 LOP3.LUT R16, R3, 0x7ff00000, RZ, 0xc0, !PT ;  /* 0x7ff0000003108812 */ /* 0x000fe400078ec0ff */
[----:B------:R-:W-:-:S03]  /*0310*/  ISETP.GT.U32.AND P0, PT, R18, 0x7feffffe, PT ;  /* 0x7feffffe1200780c */ /* 0x000fc60003f04070 */
[----:B------:R-:W-:-:S05]  /*0320*/  VIADD R18, R16, 0xffffffff ;  /* 0xffffffff10127836 */ /* 0x000fca0000000000 */
[----:B------:R-:W-:Y:S01]  /*0330*/  ISETP.GT.U32.OR P0, PT, R18, 0x7feffffe, P0 ;  /* 0x7feffffe1200780c */ /* 0x000fe20000704470 */
[----:B0-----:R-:W-:-:S08]  /*0340*/  DFMA R10, R8, -R2, 1 ;  /* 0x3ff00000080a742b */ /* 0x001fd00000000802 */
[----:B------:R-:W-:-:S08]  /*0350*/  DFMA R10, R10, R10, R10 ;  /* 0x0000000a0a0a722b */ /* 0x000fd0000000000a */
[----:B------:R-:W-:-:S08]  /*0360*/  DFMA R10, R8, R10, R8 ;  /* 0x0000000a080a722b */ /* 0x000fd00000000008 */
[----:B------:R-:W-:-:S08]  /*0370*/  DFMA R8, R10, -R2, 1 ;  /* 0x3ff000000a08742b */ /* 0x000fd00000000802 */
[----:B------:R-:W-:Y:S01]  /*0380*/  DFMA R10, R10, R8, R10 ;  /* 0x000000080a0a722b */ /* 0x000fe2000000000a */
[----:B------:R-:W-:Y:S01]  /*0390*/  SEL R9, R7, 0x63400000, !P1 ;  /* 0x6340000007097807 */ /* 0x000fe20004800000 */
[----:B------:R-:W-:-:S06]  /*03a0*/  IMAD.MOV.U32 R8, RZ, RZ, RZ ;  /* 0x000000ffff087224 */ /* 0x000fcc00078e00ff */
[----:B------:R-:W-:-:S08]  /*03b0*/  DMUL R12, R10, R8 ;  /* 0x000000080a0c7228 */ /* 0x000fd00000000000 */
[----:B------:R-:W-:-:S08]  /*03c0*/  DFMA R14, R12, -R2, R8 ;  /* 0x800000020c0e722b */ /* 0x000fd00000000008 */
[----:B------:R-:W-:Y:S01]  /*03d0*/  DFMA R10, R10, R14, R12 ;  /* 0x0000000e0a0a722b */ /* 0x000fe2000000000c */
[----:B------:R-:W-:Y:S10]  /*03e0*/  @P0 BRA `(.L_x_3) ;  /* 0x0000000000740947 */ /* 0x000ff40003800000 */
[----:B------:R-:W-:Y:S01]  /*03f0*/  LOP3.LUT R14, R5, 0x7ff00000, RZ, 0xc0, !PT ;  /* 0x7ff00000050e7812 */ /* 0x000fe200078ec0ff */
[----:B------:R-:W-:-:S03]  /*0400*/  IMAD.MOV.U32 R12, RZ, RZ, 0x40100000 ;  /* 0x40100000ff0c7424 */ /* 0x000fc600078e00ff */
[----:B------:R-:W-:Y:S01]  /*0410*/  ISETP.LE.U32.AND P0, PT, R14, 0x40100000, PT ;  /* 0x401000000e00780c */ /* 0x000fe20003f03070 */
[----:B------:R-:W-:Y:S02]  /*0420*/  IMAD.MOV R13, RZ, RZ, -R14 ;  /* 0x000000ffff0d7224 */ /* 0x000fe400078e0a0e */
[----:B------:R-:W-:Y:S01]  /*0430*/  IMAD.MOV.U32 R14, RZ, RZ, RZ ;  /* 0x000000ffff0e7224 */ /* 0x000fe200078e00ff */
[----:B------:R-:W-:Y:S02]  /*0440*/  SEL R7, R7, 0x63400000, !P0 ;  /* 0x6340000007077807 */ /* 0x000fe40004000000 */
[----:B------:R-:W-:-:S04]  /*0450*/  VIADDMNMX R12, R13, R12, 0xb9600000, !PT ;  /* 0xb96000000d0c7446 */ /* 0x000fc8000780010c */
[----:B------:R-:W-:-:S05]  /*0460*/  VIMNMX R12, PT, PT, R12, 0x46a00000, PT ;  /* 0x46a000000c0c7848 */ /* 0x000fca0003fe0100 */
[----:B------:R-:W-:-:S04]  /*0470*/  IMAD.IADD R7, R12, 0x1, -R7 ;  /* 0x000000010c077824 */ /* 0x000fc800078e0a07 */
[----:B------:R-:W-:-:S06]  /*0480*/  VIADD R15, R7, 0x7fe00000 ;  /* 0x7fe00000070f7836 */ /* 0x000fcc0000000000 */
[----:B------:R-:W-:-:S10]  /*0490*/  DMUL R12, R10, R14 ;  /* 0x0000000e0a0c7228 */ /* 0x000fd40000000000 */
[----:B------:R-:W-:-:S13]  /*04a0*/  FSETP.GTU.AND P0, PT, |R13|, 1.469367938527859385e-39, PT ;  /* 0x001000000d00780b */ /* 0x000fda0003f0c200 */
[----:B------:R-:W-:Y:S05]  /*04b0*/  @P0 BRA `(.L_x_4) ;  /* 0x0000000000840947 */ /* 0x000fea0003800000 */
[----:B------:R-:W-:Y:S01]  /*04c0*/  DFMA R2, R10, -R2, R8 ;  /* 0x800000020a02722b */ /* 0x000fe20000000008 */
[----:B------:R-:W-:-:S09]  /*04d0*/  IMAD.MOV.U32 R14, RZ, RZ, RZ ;  /* 0x000000ffff0e7224 */ /* 0x000fd200078e00ff */
[C---:B------:R-:W-:Y:S02]  /*04e0*/  FSETP.NEU.AND P0, PT, R3.reuse, RZ, PT ;  /* 0x000000ff0300720b */ /* 0x040fe40003f0d000 */
[----:B------:R-:W-:-:S04]  /*04f0*/  LOP3.LUT R5, R3, 0x80000000, R5, 0x48, !PT ;  /* 0x8000000003057812 */ /* 0x000fc800078e4805 */
[----:B------:R-:W-:-:S07]  /*0500*/  LOP3.LUT R15, R5, R15, RZ, 0xfc, !PT ;  /* 0x0000000f050f7212 */ /* 0x000fce00078efcff */
[----:B------:R-:W-:Y:S05]  /*0510*/  @!P0 BRA `(.L_x_4) ;  /* 0x00000000006c8947 */ /* 0x000fea0003800000 */
[----:B------:R-:W-:Y:S01]  /*0520*/  IMAD.MOV R3, RZ, RZ, -R7 ;  /* 0x000000ffff037224 */ /* 0x000fe200078e0a07 */
[----:B------:R-:W-:Y:S01]  /*0530*/  IADD3 R7, PT, PT, -R7, -0x43300000, RZ ;  /* 0xbcd0000007077810 */ /* 0x000fe20007ffe1ff */
[----:B------:R-:W-:-:S06]  /*0540*/  IMAD.MOV.U32 R2, RZ, RZ, RZ ;  /* 0x000000ffff027224 */ /* 0x000fcc00078e00ff */
[----:B------:R-:W-:Y:S02]  /*0550*/  DFMA R2, R12, -R2, R10 ;  /* 0x800000020c02722b */ /* 0x000fe4000000000a */
[----:B------:R-:W-:-:S08]  /*0560*/  DMUL.RP R10, R10, R14 ;  /* 0x0000000e0a0a7228 */ /* 0x000fd00000008000 */
[----:B------:R-:W-:Y:S02]  /*0570*/  FSETP.NEU.AND P0, PT, |R3|, R7, PT ;  /* 0x000000070300720b */ /* 0x000fe40003f0d200 */
[----:B------:R-:W-:Y:S02]  /*0580*/  LOP3.LUT R5, R11, R5, RZ, 0x3c, !PT ;  /* 0x000000050b057212 */ /* 0x000fe400078e3cff */
[----:B------:R-:W-:Y:S02]  /*0590*/  FSEL R12, R10, R12, !P0 ;  /* 0x0000000c0a0c7208 */ /* 0x000fe40004000000 */
[----:B------:R-:W-:Y:S01]  /*05a0*/  FSEL R13, R5, R13, !P0 ;  /* 0x0000000d050d7208 */ /* 0x000fe20004000000 */
[----:B------:R-:W-:Y:S06]  /*05b0*/  BRA `(.L_x_4) ;  /* 0x0000000000447947 */ /* 0x000fec0003800000 */
.L_x_3:
[----:B------:R-:W-:-:S14]  /*05c0*/  DSETP.NAN.AND P0, PT, R4, R4, PT ;  /* 0x000000040400722a */ /* 0x000fdc0003f08000 */
[----:B------:R-:W-:Y:S05]  /*05d0*/  @P0 BRA `(.L_x_5) ;  /* 0x0000000000340947 */ /* 0x000fea0003800000 */
[----:B------:R-:W-:Y:S01]  /*05e0*/  ISETP.NE.AND P0, PT, R17, R16, PT ;  /* 0x000000101100720c */ /* 0x000fe20003f05270 */
[----:B------:R-:W-:Y:S02]  /*05f0*/  IMAD.MOV.U32 R12, RZ, RZ, 0x0 ;  /* 0x00000000ff0c7424 */ /* 0x000fe400078e00ff */
[----:B------:R-:W-:-:S10]  /*0600*/  IMAD.MOV.U32 R13, RZ, RZ, -0x80000 ;  /* 0xfff80000ff0d7424 */ /* 0x000fd400078e00ff */
[----:B------:R-:W-:Y:S05]  /*0610*/  @!P0 BRA `(.L_x_4) ;  /* 0x00000000002c8947 */ /* 0x000fea0003800000 */
[----:B------:R-:W-:Y:S02]  /*0620*/  ISETP.NE.AND P0, PT, R17, 0x7ff00000, PT ;  /* 0x7ff000001100780c */ /* 0x000fe40003f05270 */
[----:B------:R-:W-:Y:S02]  /*0630*/  LOP3.LUT R4, R5, 0x40100000, RZ, 0x3c, !PT ;  /* 0x4010000005047812 */ /* 0x000fe400078e3cff */
[----:B------:R-:W-:Y:S02]  /*0640*/  ISETP.EQ.OR P0, PT, R16, RZ, !P0 ;  /* 0x000000ff1000720c */ /* 0x000fe40004702670 */
[----:B------:R-:W-:-:S11]  /*0650*/  LOP3.LUT R13, R4, 0x80000000, RZ, 0xc0, !PT ;  /* 0x80000000040d7812 */ /* 0x000fd600078ec0ff */
[----:B------:R-:W-:Y:S01]  /*0660*/  @P0 LOP3.LUT R2, R13, 0x7ff00000, RZ, 0xfc, !PT ;  /* 0x7ff000000d020812 */ /* 0x000fe200078efcff */
[----:B------:R-:W-:Y:S02]  /*0670*/  @!P0 IMAD.MOV.U32 R12, RZ, RZ, RZ ;  /* 0x000000ffff0c8224 */ /* 0x000fe400078e00ff */
[----:B------:R-:W-:Y:S02]  /*0680*/  @P0 IMAD.MOV.U32 R12, RZ, RZ, RZ ;  /* 0x000000ffff0c0224 */ /* 0x000fe400078e00ff */
[----:B------:R-:W-:Y:S01]  /*0690*/  @P0 IMAD.MOV.U32 R13, RZ, RZ, R2 ;  /* 0x000000ffff0d0224 */ /* 0x000fe200078e0002 */
[----:B------:R-:W-:Y:S06]  /*06a0*/  BRA `(.L_x_4) ;  /* 0x0000000000087947 */ /* 0x000fec0003800000 */
.L_x_5:
[----:B------:R-:W-:Y:S01]  /*06b0*/  LOP3.LUT R13, R5, 0x80000, RZ, 0xfc, !PT ;  /* 0x00080000050d7812 */ /* 0x000fe200078efcff */
[----:B------:R-:W-:-:S07]  /*06c0*/  IMAD.MOV.U32 R12, RZ, RZ, R4 ;  /* 0x000000ffff0c7224 */ /* 0x000fce00078e0004 */
.L_x_4:
[----:B------:R-:W-:Y:S05]  /*06d0*/  BSYNC.RECONVERGENT B1 ;  /* 0x0000000000017941 */ /* 0x000fea0003800200 */
.L_x_2:
[----:B------:R-:W-:Y:S02]  /*06e0*/  IMAD.MOV.U32 R7, RZ, RZ, 0x0 ;  /* 0x00000000ff077424 */ /* 0x000fe400078e00ff */
[----:B------:R-:W-:Y:S02]  /*06f0*/  IMAD.MOV.U32 R2, RZ, RZ, R12 ;  /* 0x000000ffff027224 */ /* 0x000fe400078e000c */
[----:B------:R-:W-:Y:S01]  /*0700*/  IMAD.MOV.U32 R3, RZ, RZ, R13 ;  /* 0x000000ffff037224 */ /* 0x000fe200078e000d */
[----:B------:R-:W-:Y:S06]  /*0710*/  RET.REL.NODEC R6 `(_Z7pi_calcPd) ;  /* 0xfffffff806387950 */ /* 0x000fec0003c3ffff */
.L_x_6:
[----:B------:R-:W-:-:S00]  /*0720*/  BRA `(.L_x_6) ;  /* 0xfffffffc00fc7947 */ /* 0x000fc0000383ffff */
[----:B------:R-:W-:-:S00]  /*0730*/  NOP ;  /* 0x0000000000007918 */ /* 0x000fc00000000000 */
        /* <DEDUP_REMOVED lines=12> */
.L_x_8:


//--------------------- .text._Z10sum_reducePdS_  --------------------------
	.section	.text._Z10sum_reducePdS_,"ax",@progbits
	.align	128
        .global         _Z10sum_reducePdS_
        .type           _Z10sum_reducePdS_,@function
        .size           _Z10sum_reducePdS_,(.L_x_10 - _Z10sum_reducePdS_)
        .other          _Z10sum_reducePdS_,@"STO_CUDA_ENTRY STV_DEFAULT"
_Z10sum_reducePdS_:
.text._Z10sum_reducePdS_:
[----:B------:R-:W-:Y:S01]  /*0000*/  LDC R1, c[0x0][0x37c] ;  /* 0x0000df00ff017b82 */ /* 0x000fe20000000800 */
[----:B------:R-:W0:Y:S01]  /*0010*/  S2R R0, SR_CTAID.X ;  /* 0x0000000000007919 */ /* 0x000e220000002500 */
[----:B------:R-:W0:Y:S01]  /*0020*/  LDCU UR4, c[0x0][0x360] ;  /* 0x00006c00ff0477ac */ /* 0x000e220008000800 */
[----:B------:R-:W0:Y:S02]  /*0030*/  S2R R7, SR_TID.X ;  /* 0x0000000000077919 */ /* 0x000e240000002100 */
[----:B0-----:R-:W-:-:S05]  /*0040*/  IMAD R5, R0, UR4, R7 ;  /* 0x0000000400057c24 */ /* 0x001fca000f8e0207 */
[----:B------:R-:W-:-:S13]  /*0050*/  ISETP.GT.AND P0, PT, R5, 0x89543f, PT ;  /* 0x0089543f0500780c */ /* 0x000fda0003f04270 */
[----:B------:R-:W-:Y:S05]  /*0060*/  @P0 EXIT ;  /* 0x000000000000094d */ /* 0x000fea0003800000 */
[----:B------:R-:W0:Y:S01]  /*0070*/  LDC.64 R2, c[0x0][0x380] ;  /* 0x0000e000ff027b82 */ /* 0x000e220000000a00 */
[----:B------:R-:W1:Y:S01]  /*0080*/  LDCU.64 UR6, c[0x0][0x358] ;  /* 0x00006b00ff0677ac */ /* 0x000e620008000a00 */
[----:B0-----:R-:W-:-:S06]  /*0090*/  IMAD.WIDE R2, R5, 0x8, R2 ;  /* 0x0000000805027825 */ /* 0x001fcc00078e0202 */
[----:B-1----:R-:W2:Y:S01]  /*00a0*/  LDG.E.64 R2, desc[UR6][R2.64] ;  /* 0x0000000602027981 */ /* 0x002ea2000c1e1b00 */
[----:B------:R-:W0:Y:S01]  /*00b0*/  S2UR UR5, SR_CgaCtaId ;  /* 0x00000000000579c3 */ /* 0x000e220000008800 */
[----:B------:R-:W-:Y:S01]  /*00c0*/  UMOV UR4, 0x400 ;  /* 0x0000040000047882 */ /* 0x000fe20000000000 */
[----:B------:R-:W-:Y:S01]  /*00d0*/  ISETP.NE.AND P0, PT, R7, RZ, PT ;  /* 0x000000ff0700720c */ /* 0x000fe20003f05270 */
[----:B0-----:R-:W-:-:S06]  /*00e0*/  ULEA UR4, UR5, UR4, 0x18 ;  /* 0x0000000405047291 */ /* 0x001fcc000f8ec0ff */
[----:B------:R-:W-:-:S05]  /*00f0*/  LEA R7, R7, UR4, 0x3 ;  /* 0x0000000407077c11 */ /* 0x000fca000f8e18ff */
[----:B--2---:R0:W-:Y:S01]  /*0100*/  STS.64 [R7], R2 ;  /* 0x0000000207007388 */ /* 0x0041e20000000a00 */
[----:B------:R-:W-:Y:S06]  /*0110*/  BAR.SYNC.DEFER_BLOCKING 0x0 ;  /* 0x0000000000007b1d */ /* 0x000fec0000010000 */
[----:B------:R-:W-:Y:S05]  /*0120*/  @P0 EXIT ;  /* 0x000000000000094d */ /* 0x000fea0003800000 */
[----:B0-----:R0:W1:Y:S02]  /*0130*/  LDS.64 R2, [R7] ;  /* 0x0000000007027984 */ /* 0x0010640000000a00 */
[----:B0-----:R-:W0:Y:S01]  /*0140*/  LDC.64 R6, c[0x0][0x388] ;  /* 0x0000e200ff067b82 */ /* 0x001e220000000a00 */
[----:B-1----:R-:W-:-:S08]  /*0150*/  DADD R4, RZ, R2 ;  /* 0x00000000ff047229 */ /* 0x002fd00000000002 */
[----:B------:R-:W-:-:S08]  /*0160*/  DADD R4, R2, R4 ;  /* 0x0000000002047229 */ /* 0x000fd00000000004 */
        /* <DEDUP_REMOVED lines=253> */
[----:B------:R-:W-:Y:S01]  /*1140*/  DADD R4, R2, R4 ;  /* 0x0000000002047229 */ /* 0x000fe20000000004 */
[----:B0-----:R-:W-:-:S06]  /*1150*/  IMAD.WIDE.U32 R2, R0, 0x8, R6 ;  /* 0x0000000800027825 */ /* 0x001fcc00078e0006 */
[----:B------:R-:W-:Y:S01]  /*1160*/  STG.E.64 desc[UR6][R2.64], R4 ;  /* 0x0000000402007986 */ /* 0x000fe2000c101b06 */
[----:B------:R-:W-:Y:S05]  /*1170*/  EXIT ;  /* 0x000000000000794d */ /* 0x000fea0003800000 */
.L_x_7:
        /* <DEDUP_REMOVED lines=16> */
.L_x_10:


//--------------------- .nv.shared.reserved.0     --------------------------
	.section	.nv.shared.reserved.0,"aw",@nobits
	.weak		__nv_reservedSMEM_offset_0_alias
	.size		__nv_reservedSMEM_offset_0_alias, 0, 64
	.other		__nv_reservedSMEM_offset_0_alias,@"STO_CUDA_RESERVED_SHARED STV_DEFAULT"
__nv_reservedSMEM_offset_0_alias:
	.zero		0
	.zero		64


//--------------------- .nv.shared._Z10sum_reducePdS_ --------------------------
	.section	.nv.shared._Z10sum_reducePdS_,"aw",@nobits
	.sectionflags	@""
	.align	8
.nv.shared._Z10sum_reducePdS_:
	.zero		3072


//--------------------- .nv.constant0._Z7pi_calcPd --------------------------
	.section	.nv.constant0._Z7pi_calcPd,"a",@progbits
	.sectionflags	@""
	.align	4
.nv.constant0._Z7pi_calcPd:
	.zero		904


//--------------------- .nv.constant0._Z10sum_reducePdS_ --------------------------
	.section	.nv.constant0._Z10sum_reducePdS_,"a",@progbits
	.sectionflags	@""
	.align	4
.nv.constant0._Z10sum_reducePdS_:
	.zero		912


//--------------------- SYMBOLS --------------------------

	.type		.nv.reservedSmem.offset0,@object
	.size		.nv.reservedSmem.offset0,0x4
	.type		.nv.reservedSmem.cap,@object
	.size		.nv.reservedSmem.cap,0x4
